	.headerflags	@"EF_CUDA_TEXMODE_UNIFIED EF_CUDA_64BIT_ADDRESS EF_CUDA_ACCELERATORS EF_CUDA_SM90 EF_CUDA_VIRTUAL_SM(EF_CUDA_SM90)"
	.elftype	@"ET_EXEC"


//--------------------- .nv.info                  --------------------------
	.section	.nv.info,"",@"SHT_CUDA_INFO"
	.align	4


	//----- nvinfo : EIATTR_REGCOUNT
	.align		4
        /*0000*/ 	.byte	0x04, 0x2f
        /*0002*/ 	.short	(.L_3 - .L_2)
	.align		4
.L_2:
        /*0004*/ 	.word	index@(triton_poi_fused__native_batch_norm_legit_no_training_convolution_relu_99)
        /*0008*/ 	.word	0x00000016


	//----- nvinfo : EIATTR_MIN_STACK_SIZE
	.align		4
.L_3:
        /*000c*/ 	.byte	0x04, 0x12
        /*000e*/ 	.short	(.L_5 - .L_4)
	.align		4
.L_4:
        /*0010*/ 	.word	index@(triton_poi_fused__native_batch_norm_legit_no_training_convolution_relu_99)
        /*0014*/ 	.word	0x00000000


	//----- nvinfo : EIATTR_FRAME_SIZE
	.align		4
.L_5:
        /*0018*/ 	.byte	0x04, 0x11
        /*001a*/ 	.short	(.L_7 - .L_6)
	.align		4
.L_6:
        /*001c*/ 	.word	index@(triton_poi_fused__native_batch_norm_legit_no_training_convolution_relu_99)
        /*0020*/ 	.word	0x00000000


	//----- nvinfo : EIATTR_MIN_STACK_SIZE
	.align		4
.L_7:
        /*0024*/ 	.byte	0x04, 0x12
        /*0026*/ 	.short	(.L_9 - .L_8)
	.align		4
.L_8:
        /*0028*/ 	.word	index@(triton_poi_fused__native_batch_norm_legit_no_training_convolution_relu_99)
        /*002c*/ 	.word	0x00000000
.L_9:


//--------------------- .nv.info.triton_poi_fused__native_batch_norm_legit_no_training_convolution_relu_99 --------------------------
	.section	.nv.info.triton_poi_fused__native_batch_norm_legit_no_training_convolution_relu_99,"",@"SHT_CUDA_INFO"
	.sectionflags	@""
	.align	4


	//----- nvinfo : EIATTR_CUDA_API_VERSION
	.align		4
        /*0000*/ 	.byte	0x04, 0x37
        /*0002*/ 	.short	(.L_11 - .L_10)
.L_10:
        /*0004*/ 	.word	0x0000007c


	//----- nvinfo : EIATTR_KPARAM_INFO
	.align		4
.L_11:
        /*0008*/ 	.byte	0x04, 0x17
        /*000a*/ 	.short	(.L_13 - .L_12)
.L_12:
        /*000c*/ 	.word	0x00000000
        /*0010*/ 	.short	0x0007
        /*0012*/ 	.short	0x0038
        /*0014*/ 	.byte	0x00, 0xf0, 0x11, 0x00


	//----- nvinfo : EIATTR_KPARAM_INFO
	.align		4
.L_13:
        /*0018*/ 	.byte	0x04, 0x17
        /*001a*/ 	.short	(.L_15 - .L_14)
.L_14:
        /*001c*/ 	.word	0x00000000
        /*0020*/ 	.short	0x0006
        /*0022*/ 	.short	0x0030
        /*0024*/ 	.byte	0x00, 0xf4, 0x21, 0x00


	//----- nvinfo : EIATTR_KPARAM_INFO
	.align		4
.L_15:
        /*0028*/ 	.byte	0x04, 0x17
        /*002a*/ 	.short	(.L_17 - .L_16)
.L_16:
        /*002c*/ 	.word	0x00000000
        /*0030*/ 	.short	0x0005
        /*0032*/ 	.short	0x0028
        /*0034*/ 	.byte	0x00, 0xf4, 0x21, 0x00


	//----- nvinfo : EIATTR_KPARAM_INFO
	.align		4
.L_17:
        /*0038*/ 	.byte	0x04, 0x17
        /*003a*/ 	.short	(.L_19 - .L_18)
.L_18:
        /*003c*/ 	.word	0x00000000
        /*0040*/ 	.short	0x0004
        /*0042*/ 	.short	0x0020
        /*0044*/ 	.byte	0x00, 0xf4, 0x21, 0x00


	//----- nvinfo : EIATTR_KPARAM_INFO
	.align		4
.L_19:
        /*0048*/ 	.byte	0x04, 0x17
        /*004a*/ 	.short	(.L_21 - .L_20)
.L_20:
        /*004c*/ 	.word	0x00000000
        /*0050*/ 	.short	0x0003
        /*0052*/ 	.short	0x0018
        /*0054*/ 	.byte	0x00, 0xf4, 0x21, 0x00


	//----- nvinfo : EIATTR_KPARAM_INFO
	.align		4
.L_21:
        /*0058*/ 	.byte	0x04, 0x17
        /*005a*/ 	.short	(.L_23 - .L_22)
.L_22:
        /*005c*/ 	.word	0x00000000
        /*0060*/ 	.short	0x0002
        /*0062*/ 	.short	0x0010
        /*0064*/ 	.byte	0x00, 0xf4, 0x21, 0x00


	//----- nvinfo : EIATTR_KPARAM_INFO
	.align		4
.L_23:
        /*0068*/ 	.byte	0x04, 0x17
        /*006a*/ 	.short	(.L_25 - .L_24)
.L_24:
        /*006c*/ 	.word	0x00000000
        /*0070*/ 	.short	0x0001
        /*0072*/ 	.short	0x0008
        /*0074*/ 	.byte	0x00, 0xf4, 0x21, 0x00


	//----- nvinfo : EIATTR_KPARAM_INFO
	.align		4
.L_25:
        /*0078*/ 	.byte	0x04, 0x17
        /*007a*/ 	.short	(.L_27 - .L_26)
.L_26:
        /*007c*/ 	.word	0x00000000
        /*0080*/ 	.short	0x0000
        /*0082*/ 	.short	0x0000
        /*0084*/ 	.byte	0x00, 0xf4, 0x21, 0x00


	//----- nvinfo : EIATTR_SPARSE_MMA_MASK
	.align		4
.L_27:
        /*0088*/ 	.byte	0x03, 0x50
        /*008a*/ 	.short	0x0000


	//----- nvinfo : EIATTR_MAXREG_COUNT
	.align		4
        /*008c*/ 	.byte	0x03, 0x1b
        /*008e*/ 	.short	0x00ff


	//----- nvinfo : EIATTR_EXIT_INSTR_OFFSETS
	.align		4
        /*0090*/ 	.byte	0x04, 0x1c
        /*0092*/ 	.short	(.L_29 - .L_28)


	//   ....[0]....
.L_28:
        /*0094*/ 	.word	0x000003b0


	//----- nvinfo : EIATTR_REQNTID
	.align		4
.L_29:
        /*0098*/ 	.byte	0x04, 0x10
        /*009a*/ 	.short	(.L_31 - .L_30)
.L_30:
        /*009c*/ 	.word	0x00000100
        /*00a0*/ 	.word	0x00000001
        /*00a4*/ 	.word	0x00000001


	//----- nvinfo : EIATTR_CBANK_PARAM_SIZE
	.align		4
.L_31:
        /*00a8*/ 	.byte	0x03, 0x19
        /*00aa*/ 	.short	0x003c


	//----- nvinfo : EIATTR_PARAM_CBANK
	.align		4
        /*00ac*/ 	.byte	0x04, 0x0a
        /*00ae*/ 	.short	(.L_33 - .L_32)
	.align		4
.L_32:
        /*00b0*/ 	.word	index@(.nv.constant0.triton_poi_fused__native_batch_norm_legit_no_training_convolution_relu_99)
        /*00b4*/ 	.short	0x0210
        /*00b6*/ 	.short	0x003c


	//----- nvinfo : EIATTR_SW_WAR
	.align		4
.L_33:
        /*00b8*/ 	.byte	0x04, 0x36
        /*00ba*/ 	.short	(.L_35 - .L_34)
.L_34:
        /*00bc*/ 	.word	0x00000008
.L_35:


//--------------------- .nv.callgraph             --------------------------
	.section	.nv.callgraph,"",@"SHT_CUDA_CALLGRAPH"
	.align	4
	.sectionentsize	8
	.align		4
        /*0000*/ 	.word	0x00000000
	.align		4
        /*0004*/ 	.word	0xffffffff
	.align		4
        /*0008*/ 	.word	0x00000000
	.align		4
        /*000c*/ 	.word	0xfffffffe
	.align		4
        /*0010*/ 	.word	0x00000000
	.align		4
        /*0014*/ 	.word	0xfffffffd
	.align		4
        /*0018*/ 	.word	0x00000000
	.align		4
        /*001c*/ 	.word	0xfffffffc


//--------------------- .nv.constant4             --------------------------
	.section	.nv.constant4,"a",@progbits
	.align	8
	.align		8
.nv.constant4:
        /*0000*/ 	.dword	_$_str
	.align		8
        /*0008*/ 	.dword	_$_str_$_2


//--------------------- .text.triton_poi_fused__native_batch_norm_legit_no_training_convolution_relu_99 --------------------------
	.section	.text.triton_poi_fused__native_batch_norm_legit_no_training_convolution_relu_99,"ax",@progbits
	.align	128
        .global         triton_poi_fused__native_batch_norm_legit_no_training_convolution_relu_99
        .type           triton_poi_fused__native_batch_norm_legit_no_training_convolution_relu_99,@function
        .size           triton_poi_fused__native_batch_norm_legit_no_training_convolution_relu_99,(.L_x_1 - triton_poi_fused__native_batch_norm_legit_no_training_convolution_relu_99)
        .other          triton_poi_fused__native_batch_norm_legit_no_training_convolution_relu_99,@"STO_CUDA_ENTRY STV_DEFAULT"
triton_poi_fused__native_batch_norm_legit_no_training_convolution_relu_99:
.text.triton_poi_fused__native_batch_norm_legit_no_training_convolution_relu_99:
[----:B------:R-:W-:Y:S01]  /*0000*/  LDC R1, c[0x0][0x28] ;  /* 0x00000a00ff017b82 */ /* 0x000fe20000000800 */
[----:B------:R-:W1:Y:S07]  /*0010*/  S2R R0, SR_TID.X ;  /* 0x0000000000007919 */ /* 0x000e6e0000002100 */
[----:B------:R-:W2:Y:S01]  /*0020*/  LDC.64 R14, c[0x0][0x228] ;  /* 0x00008a00ff0e7b82 */ /* 0x000ea20000000a00 */
[----:B------:R-:W-:Y:S01]  /*0030*/  ULDC.64 UR4, c[0x0][0x208] ;  /* 0x0000820000047ab9 */ /* 0x000fe20000000a00 */
[----:B------:R-:W3:Y:S06]  /*0040*/  S2R R5, SR_CTAID.X ;  /* 0x0000000000057919 */ /* 0x000eec0000002500 */
[----:B------:R-:W4:Y:S08]  /*0050*/  LDC.64 R10, c[0x0][0x218] ;  /* 0x00008600ff0a7b82 */ /* 0x000f300000000a00 */
[----:B------:R-:W5:Y:S08]  /*0060*/  LDC.64 R12, c[0x0][0x220] ;  /* 0x00008800ff0c7b82 */ /* 0x000f700000000a00 */
[----:B------:R-:W5:Y:S01]  /*0070*/  LDC.64 R16, c[0x0][0x230] ;  /* 0x00008c00ff107b82 */ /* 0x000f620000000a00 */
[----:B-1----:R-:W-:-:S02]  /*0080*/  SHF.L.U32 R0, R0, 0x1, RZ ;  /* 0x0000000100007819 */ /* 0x002fc400000006ff */
[----:B---3--:R-:W-:Y:S02]  /*0090*/  SHF.R.S32.HI R3, RZ, 0x16, R5 ;  /* 0x00000016ff037819 */ /* 0x008fe40000011405 */
[----:B------:R-:W-:Y:S02]  /*00a0*/  LOP3.LUT R0, R0, 0x1fe, RZ, 0xc0, !PT ;  /* 0x000001fe00007812 */ /* 0x000fe400078ec0ff */
[----:B------:R-:W-:Y:S02]  /*00b0*/  SGXT R3, R3, 0x1 ;  /* 0x000000010303781a */ /* 0x000fe40000000200 */
[----:B------:R-:W-:Y:S02]  /*00c0*/  LEA R0, R5, R0, 0x9 ;  /* 0x0000000005007211 */ /* 0x000fe400078e48ff */
[----:B------:R-:W1:Y:S02]  /*00d0*/  LDC.64 R4, c[0x0][0x238] ;  /* 0x00008e00ff047b82 */ /* 0x000e640000000a00 */
[----:B------:R-:W-:-:S04]  /*00e0*/  LEA.HI R3, R3, R0, RZ, 0xa ;  /* 0x0000000003037211 */ /* 0x000fc800078f50ff */
[----:B------:R-:W-:-:S04]  /*00f0*/  SHF.R.S32.HI R3, RZ, 0xa, R3 ;  /* 0x0000000aff037819 */ /* 0x000fc80000011403 */
[----:B------:R-:W-:-:S04]  /*0100*/  LEA.HI R2, R3, R3, RZ, 0x6 ;  /* 0x0000000303027211 */ /* 0x000fc800078f30ff */
[----:B------:R-:W-:-:S04]  /*0110*/  LOP3.LUT R2, R2, 0xffffffc0, RZ, 0xc0, !PT ;  /* 0xffffffc002027812 */ /* 0x000fc800078ec0ff */
[----:B------:R-:W-:Y:S02]  /*0120*/  IADD3 R19, R3, -R2, RZ ;  /* 0x8000000203137210 */ /* 0x000fe40007ffe0ff */
[----:B------:R-:W3:Y:S03]  /*0130*/  LDC.64 R2, c[0x0][0x210] ;  /* 0x00008400ff027b82 */ /* 0x000ee60000000a00 */
[----:B--2---:R-:W-:-:S05]  /*0140*/  IMAD.WIDE R14, R19, 0x4, R14 ;  /* 0x00000004130e7825 */ /* 0x004fca00078e020e */
[----:B------:R2:W2:Y:S01]  /*0150*/  LDG.E.EL R18, desc[UR4][R14.64] ;  /* 0x000000040e127981 */ /* 0x0004a2000c2e1900 */
[----:B----4-:R-:W-:-:S04]  /*0160*/  IMAD.WIDE R10, R19, 0x4, R10 ;  /* 0x00000004130a7825 */ /* 0x010fc800078e020a */
[----:B-----5:R-:W-:Y:S01]  /*0170*/  IMAD.WIDE R12, R19, 0x4, R12 ;  /* 0x00000004130c7825 */ /* 0x020fe200078e020c */
[----:B------:R4:W5:Y:S04]  /*0180*/  LDG.E.EL R8, desc[UR4][R10.64] ;  /* 0x000000040a087981 */ /* 0x000968000c2e1900 */
[----:B------:R-:W5:Y:S01]  /*0190*/  LDG.E.EL R9, desc[UR4][R12.64] ;  /* 0x000000040c097981 */ /* 0x000f62000c2e1900 */
[----:B---3--:R-:W-:-:S05]  /*01a0*/  IMAD.WIDE R2, R0, 0x4, R2 ;  /* 0x0000000400027825 */ /* 0x008fca00078e0202 */
[----:B------:R-:W5:Y:S01]  /*01b0*/  LDG.E.64 R6, desc[UR4][R2.64] ;  /* 0x0000000402067981 */ /* 0x000f62000c1e1b00 */
[----:B0-2---:R-:W-:-:S04]  /*01c0*/  IMAD.WIDE R14, R19, 0x4, R16 ;  /* 0x00000004130e7825 */ /* 0x005fc800078e0210 */
[----:B-1----:R-:W-:Y:S02]  /*01d0*/  IMAD.WIDE R16, R19, 0x4, R4 ;  /* 0x0000000413107825 */ /* 0x002fe400078e0204 */
[----:B------:R-:W2:Y:S01]  /*01e0*/  LDG.E.EL R14, desc[UR4][R14.64] ;  /* 0x000000040e0e7981 */ /* 0x000ea2000c2e1900 */
[----:B----4-:R-:W-:Y:S01]  /*01f0*/  HFMA2.MMA R10, -RZ, RZ, 1.625, 0 ;  /* 0x3e800000ff0a7435 */ /* 0x010fe200000001ff */
[----:B------:R-:W0:Y:S02]  /*0200*/  LDC.64 R4, c[0x0][0x240] ;  /* 0x00009000ff047b82 */ /* 0x000e240000000a00 */
[----:B------:R-:W2:Y:S01]  /*0210*/  LDG.E.EL R17, desc[UR4][R16.64] ;  /* 0x0000000410117981 */ /* 0x000ea2000c2e1900 */
[----:B0-----:R-:W-:-:S04]  /*0220*/  IMAD.WIDE R4, R0, 0x4, R4 ;  /* 0x0000000400047825 */ /* 0x001fc800078e0204 */
[----:B------:R-:W-:-:S04]  /*0230*/  FADD R18, R18, 9.9999997473787516356e-06 ;  /* 0x3727c5ac12127421 */ /* 0x000fc80000000000 */
[----:B------:R-:W0:Y:S02]  /*0240*/  MUFU.SQRT R19, R18 ;  /* 0x0000001200137308 */ /* 0x000e240000002000 */
[C---:B0-----:R-:W-:Y:S02]  /*0250*/  FSETP.GT.AND P0, PT, R19.reuse, 8.50705917302346158658e+37, PT ;  /* 0x7e8000001300780b */ /* 0x041fe40003f04000 */
[----:B------:R-:W-:-:S11]  /*0260*/  FSETP.GEU.AND P1, PT, R19, 1.175494350822287508e-38, PT ;  /* 0x008000001300780b */ /* 0x000fd60003f2e000 */
[----:B------:R-:W-:-:S04]  /*0270*/  @P0 FMUL R19, R19, 0.25 ;  /* 0x3e80000013130820 */ /* 0x000fc80000400000 */
[----:B------:R-:W-:-:S06]  /*0280*/  @!P1 FMUL R19, R19, 16777216 ;  /* 0x4b80000013139820 */ /* 0x000fcc0000400000 */
[----:B------:R-:W0:Y:S01]  /*0290*/  MUFU.RCP R19, R19 ;  /* 0x0000001300137308 */ /* 0x000e220000001000 */
[----:B------:R-:W-:Y:S01]  /*02a0*/  FSEL R10, R10, 1, P0 ;  /* 0x3f8000000a0a7808 */ /* 0x000fe20000000000 */
[--C-:B-----5:R-:W-:Y:S01]  /*02b0*/  FADD R6, R6, R8.reuse ;  /* 0x0000000806067221 */ /* 0x120fe20000000000 */
[----:B------:R-:W-:-:S03]  /*02c0*/  FADD R7, R7, R8 ;  /* 0x0000000807077221 */ /* 0x000fc60000000000 */
[----:B------:R-:W-:Y:S01]  /*02d0*/  @!P1 FMUL R10, R10, 16777216 ;  /* 0x4b8000000a0a9820 */ /* 0x000fe20000400000 */
[C---:B------:R-:W-:Y:S01]  /*02e0*/  FADD R8, -R9.reuse, R6 ;  /* 0x0000000609087221 */ /* 0x040fe20000000100 */
[----:B------:R-:W-:Y:S02]  /*02f0*/  FADD R9, -R9, R7 ;  /* 0x0000000709097221 */ /* 0x000fe40000000100 */
[----:B0-----:R-:W-:-:S04]  /*0300*/  FMUL R10, R19, R10 ;  /* 0x0000000a130a7220 */ /* 0x001fc80000400000 */
[-C--:B------:R-:W-:Y:S01]  /*0310*/  FMUL R8, R8, R10.reuse ;  /* 0x0000000a08087220 */ /* 0x080fe20000400000 */
[----:B------:R-:W-:-:S03]  /*0320*/  FMUL R10, R9, R10 ;  /* 0x0000000a090a7220 */ /* 0x000fc60000400000 */
[C-C-:B--2---:R-:W-:Y:S01]  /*0330*/  FFMA R8, R14.reuse, R8, R17.reuse ;  /* 0x000000080e087223 */ /* 0x144fe20000000011 */
[----:B------:R-:W-:-:S04]  /*0340*/  FFMA R10, R14, R10, R17 ;  /* 0x0000000a0e0a7223 */ /* 0x000fc80000000011 */
[----:B------:R-:W-:Y:S02]  /*0350*/  FSETP.GEU.AND P0, PT, R8, RZ, PT ;  /* 0x000000ff0800720b */ /* 0x000fe40003f0e000 */
[----:B------:R-:W-:Y:S02]  /*0360*/  FSETP.GEU.AND P1, PT, R10, RZ, PT ;  /* 0x000000ff0a00720b */ /* 0x000fe40003f2e000 */
[----:B------:R-:W-:Y:S02]  /*0370*/  FSEL R8, R8, RZ, P0 ;  /* 0x000000ff08087208 */ /* 0x000fe40000000000 */
[----:B------:R-:W-:Y:S01]  /*0380*/  FSEL R9, R10, RZ, P1 ;  /* 0x000000ff0a097208 */ /* 0x000fe20000800000 */
[----:B------:R-:W-:Y:S04]  /*0390*/  STG.E.64 desc[UR4][R2.64], R6 ;  /* 0x0000000602007986 */ /* 0x000fe8000c101b04 */
[----:B------:R-:W-:Y:S01]  /*03a0*/  STG.E.64 desc[UR4][R4.64], R8 ;  /* 0x0000000804007986 */ /* 0x000fe2000c101b04 */
[----:B------:R-:W-:Y:S05]  /*03b0*/  EXIT ;  /* 0x000000000000794d */ /* 0x000fea0003800000 */
.L_x_0:
[----:B------:R-:W-:-:S00]  /*03c0*/  BRA `(.L_x_0) ;  /* 0xfffffffc00fc7947 */ /* 0x000fc0000383ffff */
[----:B------:R-:W-:-:S00]  /*03d0*/  NOP ;  /* 0x0000000000007918 */ /* 0x000fc00000000000 */
        /* <DEDUP_REMOVED lines=10> */
.L_x_1:


//--------------------- .nv.global.init           --------------------------
	.section	.nv.global.init,"aw",@progbits
.nv.global.init:
	.type		_$_str,@object
	.size		_$_str,(_$_str_$_2 - _$_str)
_$_str:
        /*0000*/ 	.byte	0x5f, 0x5f, 0x43, 0x55, 0x44, 0x41, 0x5f, 0x46, 0x54, 0x5a, 0x00
	.type		_$_str_$_2,@object
	.size		_$_str_$_2,(.L_1 - _$_str_$_2)
_$_str_$_2:
        /*000b*/ 	.byte	0x5f, 0x5f, 0x43, 0x55, 0x44, 0x41, 0x5f, 0x50, 0x52, 0x45, 0x43, 0x5f, 0x53, 0x51, 0x52, 0x54
        /*001b*/ 	.byte	0x00
.L_1:


//--------------------- .nv.constant0.triton_poi_fused__native_batch_norm_legit_no_training_convolution_relu_99 --------------------------
	.section	.nv.constant0.triton_poi_fused__native_batch_norm_legit_no_training_convolution_relu_99,"a",@progbits
	.sectionflags	@""
	.align	4
.nv.constant0.triton_poi_fused__native_batch_norm_legit_no_training_convolution_relu_99:
	.zero		588
